//
// Generated by NVIDIA NVVM Compiler
//
// Compiler Build ID: CL-36424714
// Cuda compilation tools, release 13.0, V13.0.88
// Based on NVVM 20.0.0
//

.version 9.0
.target sm_100
.address_size 64

	// .globl	_Z12helloFromGPUv
.extern .func  (.param .b32 func_retval0) vprintf
(
	.param .b64 vprintf_param_0,
	.param .b64 vprintf_param_1
)
;
.global .align 1 .b8 $str[33] = {72, 101, 108, 108, 111, 32, 87, 111, 114, 108, 100, 32, 102, 114, 111, 109, 32, 71, 80, 85, 32, 116, 104, 114, 101, 97, 100, 32, 37, 105, 32, 10};

.visible .entry _Z12helloFromGPUv()
{
	.local .align 8 .b8 	__local_depot0[8];
	.reg .b64 	%SP;
	.reg .b64 	%SPL;
	.reg .b32 	%r<4>;
	.reg .b64 	%rd<5>;

	mov.u64 	%SPL, __local_depot0;
	cvta.local.u64 	%SP, %SPL;
	add.u64 	%rd1, %SP, 0;
	add.u64 	%rd2, %SPL, 0;
	mov.u32 	%r1, %tid.x;
	st.local.u32 	[%rd2], %r1;
	mov.u64 	%rd3, $str;
	cvta.global.u64 	%rd4, %rd3;
	{ // callseq 0, 0
	.param .b64 param0;
	st.param.b64 	[param0], %rd4;
	.param .b64 param1;
	st.param.b64 	[param1], %rd1;
	.param .b32 retval0;
	call.uni (retval0), 
	vprintf, 
	(
	param0, 
	param1
	);
	ld.param.b32 	%r2, [retval0];
	} // callseq 0
	ret;

}


// ===== COMPILED SASS (sm_100) =====

	.target	sm_100

	.elftype	@"ET_EXEC"


//--------------------- .note.nv.tkinfo           --------------------------
	.section	.note.nv.tkinfo,"",@"SHT_NOTE"
	.sectionflags	@"SHF_NOTE_NV_TKINFO"
	.tkinfo
        /*0018*/ 	.word	0x00000002
        /*0030*/ 	.string	""
        /*0030*/ 	.string	"ptxas"
        /*0030*/ 	.string	"Cuda compilation tools, release 13.0, V13.0.88"
        /*0030*/ 	.string	"Build cuda_13.0.r13.0/compiler.36424714_0"
        /*0030*/ 	.string	"-arch sm_100 -m 64 "



//--------------------- .note.nv.cuinfo           --------------------------
	.section	.note.nv.cuinfo,"",@"SHT_NOTE"
	.sectionflags	@"SHF_NOTE_NV_CUINFO"
        /*0018*/ 	.short	0x0002
        /*001a*/ 	.short	0x0064
        /*001c*/ 	.short	0x0082
	.zero		2


//--------------------- .nv.info                  --------------------------
	.section	.nv.info,"",@"SHT_CUDA_INFO"
	.align	4


	//----- nvinfo : EIATTR_REGCOUNT
	.align		4
        /*0000*/ 	.byte	0x04, 0x2f
        /*0002*/ 	.short	(.L_2 - .L_1)
	.align		4
.L_1:
        /*0004*/ 	.word	index@(_Z12helloFromGPUv)
        /*0008*/ 	.word	0x00000018


	//----- nvinfo : EIATTR_FRAME_SIZE
	.align		4
.L_2:
        /*000c*/ 	.byte	0x04, 0x11
        /*000e*/ 	.short	(.L_4 - .L_3)
	.align		4
.L_3:
        /*0010*/ 	.word	index@(_Z12helloFromGPUv)
        /*0014*/ 	.word	0x00000008


	//----- nvinfo : EIATTR_MIN_STACK_SIZE
	.align		4
.L_4:
        /*0018*/ 	.byte	0x04, 0x12
        /*001a*/ 	.short	(.L_6 - .L_5)
	.align		4
.L_5:
        /*001c*/ 	.word	index@(_Z12helloFromGPUv)
        /*0020*/ 	.word	0x00000008
.L_6:


//--------------------- .nv.compat                --------------------------
	.section	.nv.compat,"",@"SHT_CUDA_COMPAT_INFO"
	.align	4
        /*0000*/ 	.byte	0x02, 0x09, 0x00, 0x00, 0x02, 0x02, 0x01, 0x00, 0x02, 0x05, 0x05, 0x00, 0x03, 0x07, 0x01, 0x01
        /*0010*/ 	.byte	0x02, 0x03, 0x00, 0x00, 0x02, 0x06, 0x01, 0x00, 0x04, 0x0b, 0x08, 0x00, 0x09, 0x00, 0x00, 0x00
        /*0020*/ 	.byte	0x00, 0x00, 0x00, 0x00


//--------------------- .nv.info._Z12helloFromGPUv --------------------------
	.section	.nv.info._Z12helloFromGPUv,"",@"SHT_CUDA_INFO"
	.sectionflags	@""
	.align	4


	//----- nvinfo : EIATTR_CUDA_API_VERSION
	.align		4
        /*0000*/ 	.byte	0x04, 0x37
        /*0002*/ 	.short	(.L_8 - .L_7)
.L_7:
        /*0004*/ 	.word	0x00000082


	//----- nvinfo : EIATTR_SPARSE_MMA_MASK
	.align		4
.L_8:
        /*0008*/ 	.byte	0x03, 0x50
        /*000a*/ 	.short	0x0000


	//----- nvinfo : EIATTR_MAXREG_COUNT
	.align		4
        /*000c*/ 	.byte	0x03, 0x1b
        /*000e*/ 	.short	0x00ff


	//----- nvinfo : EIATTR_EXTERNS
	.align		4
        /*0010*/ 	.byte	0x04, 0x0f
        /*0012*/ 	.short	(.L_10 - .L_9)


	//   ....[0]....
	.align		4
.L_9:
        /*0014*/ 	.word	index@(vprintf)


	//----- nvinfo : EIATTR_MERCURY_ISA_VERSION
	.align		4
.L_10:
        /*0018*/ 	.byte	0x03, 0x5f
        /*001a*/ 	.short	0x0101


	//----- nvinfo : EIATTR_VRC_CTA_INIT_COUNT
	.align		4
        /*001c*/ 	.byte	0x02, 0x4a
	.zero		1
	.zero		1


	//----- nvinfo : EIATTR_SYSCALL_OFFSETS
	.align		4
        /*0020*/ 	.byte	0x04, 0x46
        /*0022*/ 	.short	(.L_12 - .L_11)


	//   ....[0]....
.L_11:
        /*0024*/ 	.word	0x000000e0


	//----- nvinfo : EIATTR_EXIT_INSTR_OFFSETS
	.align		4
.L_12:
        /*0028*/ 	.byte	0x04, 0x1c
        /*002a*/ 	.short	(.L_14 - .L_13)


	//   ....[0]....
.L_13:
        /*002c*/ 	.word	0x000000f0


	//----- nvinfo : EIATTR_SW_WAR
	.align		4
.L_14:
        /*0030*/ 	.byte	0x04, 0x36
        /*0032*/ 	.short	(.L_16 - .L_15)
.L_15:
        /*0034*/ 	.word	0x00000008
.L_16:


//--------------------- .nv.callgraph             --------------------------
	.section	.nv.callgraph,"",@"SHT_CUDA_CALLGRAPH"
	.align	4
	.sectionentsize	8
	.align		4
        /*0000*/ 	.word	0x00000000
	.align		4
        /*0004*/ 	.word	0xffffffff
	.align		4
        /*0008*/ 	.word	index@(_Z12helloFromGPUv)
	.align		4
        /*000c*/ 	.word	index@(vprintf)
	.align		4
        /*0010*/ 	.word	0x00000000
	.align		4
        /*0014*/ 	.word	0xfffffffe
	.align		4
        /*0018*/ 	.word	0x00000000
	.align		4
        /*001c*/ 	.word	0xfffffffd
	.align		4
        /*0020*/ 	.word	0x00000000
	.align		4
        /*0024*/ 	.word	0xfffffffc


//--------------------- .nv.constant4             --------------------------
	.section	.nv.constant4,"a",@progbits
	.align	8
	.align		8
.nv.constant4:
        /*0000*/ 	.dword	vprintf
	.align		8
        /*0008*/ 	.dword	$str


//--------------------- .text._Z12helloFromGPUv   --------------------------
	.section	.text._Z12helloFromGPUv,"ax",@progbits
	.align	128
        .global         _Z12helloFromGPUv
        .type           _Z12helloFromGPUv,@function
        .size           _Z12helloFromGPUv,(.L_x_2 - _Z12helloFromGPUv)
        .other          _Z12helloFromGPUv,@"STO_CUDA_ENTRY STV_DEFAULT"
_Z12helloFromGPUv:
.text._Z12helloFromGPUv:
[----:B------:R-:W0:Y:S01]  /*0000*/  LDC R1, c[0x0][0x37c] ;  /* 0x0000df00ff017b82 */ /* 0x000e220000000800 */
[----:B------:R-:W1:Y:S01]  /*0010*/  S2R R8, SR_TID.X ;  /* 0x0000000000087919 */ /* 0x000e620000002100 */
[----:B0-----:R-:W-:Y:S01]  /*0020*/  VIADD R1, R1, 0xfffffff8 ;  /* 0xfffffff801017836 */ /* 0x001fe20000000000 */
[----:B------:R-:W-:Y:S01]  /*0030*/  MOV R0, 0x0 ;  /* 0x0000000000007802 */ /* 0x000fe20000000f00 */
[----:B------:R-:W0:Y:S04]  /*0040*/  LDCU UR4, c[0x0][0x2f8] ;  /* 0x00005f00ff0477ac */ /* 0x000e280008000800 */
[----:B------:R2:W3:Y:S01]  /*0050*/  LDC.64 R2, c[0x4][R0] ;  /* 0x0100000000027b82 */ /* 0x0004e20000000a00 */
[----:B------:R-:W4:Y:S01]  /*0060*/  LDCU.64 UR6, c[0x4][0x8] ;  /* 0x01000100ff0677ac */ /* 0x000f220008000a00 */
[----:B------:R-:W5:Y:S01]  /*0070*/  LDCU UR5, c[0x0][0x2fc] ;  /* 0x00005f80ff0577ac */ /* 0x000f620008000800 */
[----:B0-----:R-:W-:Y:S01]  /*0080*/  IADD3 R6, P0, PT, R1, UR4, RZ ;  /* 0x0000000401067c10 */ /* 0x001fe2000ff1e0ff */
[----:B----4-:R-:W-:Y:S01]  /*0090*/  IMAD.U32 R4, RZ, RZ, UR6 ;  /* 0x00000006ff047e24 */ /* 0x010fe2000f8e00ff */
[----:B------:R-:W-:-:S03]  /*00a0*/  MOV R5, UR7 ;  /* 0x0000000700057c02 */ /* 0x000fc60008000f00 */
[----:B-----5:R-:W-:Y:S01]  /*00b0*/  IMAD.X R7, RZ, RZ, UR5, P0 ;  /* 0x00000005ff077e24 */ /* 0x020fe200080e06ff */
[----:B-1----:R2:W-:Y:S07]  /*00c0*/  STL [R1], R8 ;  /* 0x0000000801007387 */ /* 0x0025ee0000100800 */
[----:B------:R-:W-:-:S07]  /*00d0*/  LEPC R20, `(.L_x_0) ;  /* 0x000000001014794e */ /* 0x000fce0000000000 */
[----:B--23--:R-:W-:Y:S05]  /*00e0*/  CALL.ABS.NOINC R2 ;  /* 0x0000000002007343 */ /* 0x00cfea0003c00000 */
.L_x_0:
[----:B------:R-:W-:Y:S05]  /*00f0*/  EXIT ;  /* 0x000000000000794d */ /* 0x000fea0003800000 */
.L_x_1:
[----:B------:R-:W-:-:S00]  /*0100*/  BRA `(.L_x_1) ;  /* 0xfffffffc00fc7947 */ /* 0x000fc0000383ffff */
[----:B------:R-:W-:-:S00]  /*0110*/  NOP ;  /* 0x0000000000007918 */ /* 0x000fc00000000000 */
        /* <DEDUP_REMOVED lines=14> */
.L_x_2:


//--------------------- .nv.global.init           --------------------------
	.section	.nv.global.init,"aw",@progbits
.nv.global.init:
	.type		$str,@object
	.size		$str,(.L_0 - $str)
$str:
        /*0000*/ 	.byte	0x48, 0x65, 0x6c, 0x6c, 0x6f, 0x20, 0x57, 0x6f, 0x72, 0x6c, 0x64, 0x20, 0x66, 0x72, 0x6f, 0x6d
        /*0010*/ 	.byte	0x20, 0x47, 0x50, 0x55, 0x20, 0x74, 0x68, 0x72, 0x65, 0x61, 0x64, 0x20, 0x25, 0x69, 0x20, 0x0a
        /*0020*/ 	.byte	0x00
.L_0:


//--------------------- .nv.shared.reserved.0     --------------------------
	.section	.nv.shared.reserved.0,"aw",@nobits
	.weak		__nv_reservedSMEM_offset_0_alias
	.size		__nv_reservedSMEM_offset_0_alias, 0, 64
	.other		__nv_reservedSMEM_offset_0_alias,@"STO_CUDA_RESERVED_SHARED STV_DEFAULT"
__nv_reservedSMEM_offset_0_alias:
	.zero		0
	.zero		64


//--------------------- .nv.constant0._Z12helloFromGPUv --------------------------
	.section	.nv.constant0._Z12helloFromGPUv,"a",@progbits
	.sectionflags	@""
	.align	4
.nv.constant0._Z12helloFromGPUv:
	.zero		896


//--------------------- SYMBOLS --------------------------

	.type		.nv.reservedSmem.offset0,@object
	.size		.nv.reservedSmem.offset0,0x4
	.type		vprintf,@function
